//
// Generated by NVIDIA NVVM Compiler
//
// Compiler Build ID: CL-36424714
// Cuda compilation tools, release 13.0, V13.0.88
// Based on NVVM 20.0.0
//

.version 9.0
.target sm_100
.address_size 64


.func _Z9quickSortPiii(
	.param .b64 _Z9quickSortPiii_param_0,
	.param .b32 _Z9quickSortPiii_param_1,
	.param .b32 _Z9quickSortPiii_param_2
)
{
	.reg .pred 	%p<8>;
	.reg .b32 	%r<34>;
	.reg .b64 	%rd<11>;

	ld.param.u64 	%rd4, [_Z9quickSortPiii_param_0];
	ld.param.u32 	%r24, [_Z9quickSortPiii_param_1];
	ld.param.u32 	%r19, [_Z9quickSortPiii_param_2];
	cvta.to.global.u64 	%rd1, %rd4;
	mov.u32 	%r26, %r24;
$L__BB0_1:
	add.s32 	%r20, %r24, %r19;
	shr.u32 	%r21, %r20, 31;
	add.s32 	%r22, %r20, %r21;
	shr.s32 	%r23, %r22, 1;
	mul.wide.s32 	%rd5, %r23, 4;
	add.s64 	%rd6, %rd1, %rd5;
	ld.global.u32 	%r2, [%rd6];
	setp.gt.s32 	%p1, %r24, %r19;
	mov.u32 	%r25, %r19;
	@%p1 bra 	$L__BB0_10;
	mov.u32 	%r25, %r19;
	mov.u32 	%r26, %r24;
$L__BB0_3:
	add.s32 	%r27, %r26, -1;
	mov.u32 	%r28, %r26;
$L__BB0_4:
	mov.u32 	%r26, %r28;
	mul.wide.s32 	%rd7, %r26, 4;
	add.s64 	%rd8, %rd1, %rd7;
	ld.global.u32 	%r8, [%rd8];
	setp.lt.s32 	%p2, %r8, %r2;
	add.s32 	%r28, %r26, 1;
	add.s32 	%r27, %r27, 1;
	@%p2 bra 	$L__BB0_4;
	mul.wide.s32 	%rd9, %r27, 4;
	add.s64 	%rd2, %rd1, %rd9;
	mov.u32 	%r29, %r25;
$L__BB0_6:
	mov.u32 	%r25, %r29;
	mul.wide.s32 	%rd10, %r25, 4;
	add.s64 	%rd3, %rd1, %rd10;
	ld.global.u32 	%r12, [%rd3];
	setp.gt.s32 	%p3, %r12, %r2;
	add.s32 	%r29, %r25, -1;
	@%p3 bra 	$L__BB0_6;
	setp.gt.s32 	%p4, %r26, %r25;
	@%p4 bra 	$L__BB0_9;
	st.global.u32 	[%rd2], %r12;
	st.global.u32 	[%rd3], %r8;
	mov.u32 	%r26, %r28;
	mov.u32 	%r25, %r29;
$L__BB0_9:
	setp.le.s32 	%p5, %r26, %r25;
	@%p5 bra 	$L__BB0_3;
$L__BB0_10:
	setp.ge.s32 	%p6, %r24, %r25;
	@%p6 bra 	$L__BB0_12;
	{ // callseq 0, 0
	.param .b64 param0;
	st.param.b64 	[param0], %rd4;
	.param .b32 param1;
	st.param.b32 	[param1], %r24;
	.param .b32 param2;
	st.param.b32 	[param2], %r25;
	call.uni 
	_Z9quickSortPiii, 
	(
	param0, 
	param1, 
	param2
	);
	} // callseq 0
$L__BB0_12:
	setp.lt.s32 	%p7, %r26, %r19;
	mov.u32 	%r24, %r26;
	@%p7 bra 	$L__BB0_1;
	ret;

}
	// .globl	_Z10bubbleSortPii
.visible .entry _Z10bubbleSortPii(
	.param .u64 .ptr .align 1 _Z10bubbleSortPii_param_0,
	.param .u32 _Z10bubbleSortPii_param_1
)
{
	.reg .pred 	%p<27>;
	.reg .b16 	%rs<17>;
	.reg .b32 	%r<77>;
	.reg .b64 	%rd<13>;

	ld.param.u64 	%rd8, [_Z10bubbleSortPii_param_0];
	ld.param.u32 	%r49, [_Z10bubbleSortPii_param_1];
	cvta.to.global.u64 	%rd1, %rd8;
	add.s32 	%r1, %r49, -1;
	setp.lt.s32 	%p1, %r49, 2;
	@%p1 bra 	$L__BB1_42;
	add.s32 	%r2, %r49, -2;
	cvt.u16.u32 	%rs1, %r49;
	add.s64 	%rd2, %rd1, 16;
	mov.b32 	%r59, 0;
	mov.b16 	%rs15, 0;
	mov.u16 	%rs16, %rs15;
	mov.u32 	%r58, %r1;
$L__BB1_2:
	sub.s32 	%r51, %r59, %r49;
	setp.gt.s32 	%p2, %r51, -2;
	@%p2 bra 	$L__BB1_41;
	sub.s32 	%r53, %r2, %r59;
	setp.lt.u32 	%p3, %r53, 7;
	mov.b32 	%r74, 0;
	@%p3 bra 	$L__BB1_22;
	and.b32  	%r74, %r58, -8;
	ld.global.u32 	%r61, [%rd1];
	neg.s32 	%r60, %r74;
	mov.u64 	%rd12, %rd2;
$L__BB1_5:
	.pragma "nounroll";
	ld.global.u32 	%r62, [%rd12+-12];
	setp.le.s32 	%p4, %r61, %r62;
	@%p4 bra 	$L__BB1_7;
	st.global.u32 	[%rd12+-16], %r62;
	st.global.u32 	[%rd12+-12], %r61;
	mov.u32 	%r62, %r61;
$L__BB1_7:
	ld.global.u32 	%r63, [%rd12+-8];
	setp.le.s32 	%p5, %r62, %r63;
	@%p5 bra 	$L__BB1_9;
	st.global.u32 	[%rd12+-12], %r63;
	st.global.u32 	[%rd12+-8], %r62;
	mov.u32 	%r63, %r62;
$L__BB1_9:
	ld.global.u32 	%r64, [%rd12+-4];
	setp.le.s32 	%p6, %r63, %r64;
	@%p6 bra 	$L__BB1_11;
	st.global.u32 	[%rd12+-8], %r64;
	st.global.u32 	[%rd12+-4], %r63;
	mov.u32 	%r64, %r63;
$L__BB1_11:
	ld.global.u32 	%r65, [%rd12];
	setp.le.s32 	%p7, %r64, %r65;
	@%p7 bra 	$L__BB1_13;
	st.global.u32 	[%rd12+-4], %r65;
	st.global.u32 	[%rd12], %r64;
	mov.u32 	%r65, %r64;
$L__BB1_13:
	ld.global.u32 	%r66, [%rd12+4];
	setp.le.s32 	%p8, %r65, %r66;
	@%p8 bra 	$L__BB1_15;
	st.global.u32 	[%rd12], %r66;
	st.global.u32 	[%rd12+4], %r65;
	mov.u32 	%r66, %r65;
$L__BB1_15:
	ld.global.u32 	%r67, [%rd12+8];
	setp.le.s32 	%p9, %r66, %r67;
	@%p9 bra 	$L__BB1_17;
	st.global.u32 	[%rd12+4], %r67;
	st.global.u32 	[%rd12+8], %r66;
	mov.u32 	%r67, %r66;
$L__BB1_17:
	ld.global.u32 	%r68, [%rd12+12];
	setp.le.s32 	%p10, %r67, %r68;
	@%p10 bra 	$L__BB1_19;
	st.global.u32 	[%rd12+8], %r68;
	st.global.u32 	[%rd12+12], %r67;
	mov.u32 	%r68, %r67;
$L__BB1_19:
	ld.global.u32 	%r61, [%rd12+16];
	setp.le.s32 	%p11, %r68, %r61;
	@%p11 bra 	$L__BB1_21;
	st.global.u32 	[%rd12+12], %r61;
	st.global.u32 	[%rd12+16], %r68;
	mov.u32 	%r61, %r68;
$L__BB1_21:
	add.s32 	%r60, %r60, 8;
	add.s64 	%rd12, %rd12, 32;
	setp.ne.s32 	%p12, %r60, 0;
	@%p12 bra 	$L__BB1_5;
$L__BB1_22:
	and.b32  	%r54, %r58, 7;
	setp.eq.s32 	%p13, %r54, 0;
	@%p13 bra 	$L__BB1_41;
	not.b16 	%rs10, %rs16;
	add.s16 	%rs11, %rs10, %rs1;
	cvt.u32.u16 	%r55, %rs11;
	and.b32  	%r28, %r55, 7;
	add.s32 	%r56, %r28, -1;
	setp.lt.u32 	%p14, %r56, 3;
	@%p14 bra 	$L__BB1_32;
	mul.wide.u32 	%rd9, %r74, 4;
	add.s64 	%rd5, %rd1, %rd9;
	ld.global.u32 	%r29, [%rd5];
	ld.global.u32 	%r71, [%rd5+4];
	setp.le.s32 	%p15, %r29, %r71;
	@%p15 bra 	$L__BB1_26;
	st.global.u32 	[%rd5], %r71;
	st.global.u32 	[%rd5+4], %r29;
	mov.u32 	%r71, %r29;
$L__BB1_26:
	ld.global.u32 	%r72, [%rd5+8];
	setp.le.s32 	%p16, %r71, %r72;
	@%p16 bra 	$L__BB1_28;
	st.global.u32 	[%rd5+4], %r72;
	st.global.u32 	[%rd5+8], %r71;
	mov.u32 	%r72, %r71;
$L__BB1_28:
	ld.global.u32 	%r73, [%rd5+12];
	setp.le.s32 	%p17, %r72, %r73;
	@%p17 bra 	$L__BB1_30;
	st.global.u32 	[%rd5+8], %r73;
	st.global.u32 	[%rd5+12], %r72;
	mov.u32 	%r73, %r72;
$L__BB1_30:
	add.s32 	%r74, %r74, 4;
	ld.global.u32 	%r37, [%rd5+16];
	setp.le.s32 	%p18, %r73, %r37;
	@%p18 bra 	$L__BB1_32;
	st.global.u32 	[%rd5+12], %r37;
	st.global.u32 	[%rd5+16], %r73;
$L__BB1_32:
	and.b32  	%r57, %r28, 3;
	setp.eq.s32 	%p19, %r57, 0;
	@%p19 bra 	$L__BB1_41;
	xor.b16  	%rs12, %rs15, 3;
	add.s16 	%rs5, %rs12, %rs1;
	and.b16  	%rs13, %rs5, 3;
	setp.eq.s16 	%p20, %rs13, 1;
	@%p20 bra 	$L__BB1_38;
	mul.wide.u32 	%rd10, %r74, 4;
	add.s64 	%rd6, %rd1, %rd10;
	ld.global.u32 	%r39, [%rd6];
	ld.global.u32 	%r75, [%rd6+4];
	setp.le.s32 	%p21, %r39, %r75;
	@%p21 bra 	$L__BB1_36;
	st.global.u32 	[%rd6], %r75;
	st.global.u32 	[%rd6+4], %r39;
	mov.u32 	%r75, %r39;
$L__BB1_36:
	add.s32 	%r74, %r74, 2;
	ld.global.u32 	%r43, [%rd6+8];
	setp.le.s32 	%p22, %r75, %r43;
	@%p22 bra 	$L__BB1_38;
	st.global.u32 	[%rd6+4], %r43;
	st.global.u32 	[%rd6+8], %r75;
$L__BB1_38:
	and.b16  	%rs14, %rs5, 1;
	setp.eq.b16 	%p23, %rs14, 1;
	not.pred 	%p24, %p23;
	@%p24 bra 	$L__BB1_41;
	mul.wide.u32 	%rd11, %r74, 4;
	add.s64 	%rd7, %rd1, %rd11;
	ld.global.u32 	%r45, [%rd7];
	ld.global.u32 	%r46, [%rd7+4];
	setp.le.s32 	%p25, %r45, %r46;
	@%p25 bra 	$L__BB1_41;
	st.global.u32 	[%rd7], %r46;
	st.global.u32 	[%rd7+4], %r45;
$L__BB1_41:
	add.s32 	%r59, %r59, 1;
	add.s32 	%r58, %r58, -1;
	setp.ne.s32 	%p26, %r59, %r1;
	add.s16 	%rs16, %rs16, 1;
	add.s16 	%rs15, %rs15, 1;
	@%p26 bra 	$L__BB1_2;
$L__BB1_42:
	ret;

}
	// .globl	_Z15quickSortKernelPiii
.visible .entry _Z15quickSortKernelPiii(
	.param .u64 .ptr .align 1 _Z15quickSortKernelPiii_param_0,
	.param .u32 _Z15quickSortKernelPiii_param_1,
	.param .u32 _Z15quickSortKernelPiii_param_2
)
{
	.reg .b32 	%r<3>;
	.reg .b64 	%rd<2>;

	ld.param.u64 	%rd1, [_Z15quickSortKernelPiii_param_0];
	ld.param.u32 	%r1, [_Z15quickSortKernelPiii_param_1];
	ld.param.u32 	%r2, [_Z15quickSortKernelPiii_param_2];
	{ // callseq 1, 0
	.param .b64 param0;
	st.param.b64 	[param0], %rd1;
	.param .b32 param1;
	st.param.b32 	[param1], %r1;
	.param .b32 param2;
	st.param.b32 	[param2], %r2;
	call.uni 
	_Z9quickSortPiii, 
	(
	param0, 
	param1, 
	param2
	);
	} // callseq 1
	ret;

}


// ===== COMPILED SASS (sm_100) =====

	.target	sm_100

	.elftype	@"ET_EXEC"


//--------------------- .note.nv.tkinfo           --------------------------
	.section	.note.nv.tkinfo,"",@"SHT_NOTE"
	.sectionflags	@"SHF_NOTE_NV_TKINFO"
	.tkinfo
        /*0018*/ 	.word	0x00000002
        /*0030*/ 	.string	""
        /*0030*/ 	.string	"ptxas"
        /*0030*/ 	.string	"Cuda compilation tools, release 13.0, V13.0.88"
        /*0030*/ 	.string	"Build cuda_13.0.r13.0/compiler.36424714_0"
        /*0030*/ 	.string	"-arch sm_100 -m 64 "



//--------------------- .note.nv.cuinfo           --------------------------
	.section	.note.nv.cuinfo,"",@"SHT_NOTE"
	.sectionflags	@"SHF_NOTE_NV_CUINFO"
        /*0018*/ 	.short	0x0002
        /*001a*/ 	.short	0x0064
        /*001c*/ 	.short	0x0082
	.zero		2


//--------------------- .nv.info                  --------------------------
	.section	.nv.info,"",@"SHT_CUDA_INFO"
	.align	4


	//----- nvinfo : EIATTR_REGCOUNT
	.align		4
        /*0000*/ 	.byte	0x04, 0x2f
        /*0002*/ 	.short	(.L_1 - .L_0)
	.align		4
.L_0:
        /*0004*/ 	.word	index@(_Z10bubbleSortPii)
        /*0008*/ 	.word	0x00000018


	//----- nvinfo : EIATTR_FRAME_SIZE
	.align		4
.L_1:
        /*000c*/ 	.byte	0x04, 0x11
        /*000e*/ 	.short	(.L_3 - .L_2)
	.align		4
.L_2:
        /*0010*/ 	.word	index@(_Z10bubbleSortPii)
        /*0014*/ 	.word	0x00000000


	//----- nvinfo : EIATTR_REGCOUNT
	.align		4
.L_3:
        /*0018*/ 	.byte	0x04, 0x2f
        /*001a*/ 	.short	(.L_5 - .L_4)
	.align		4
.L_4:
        /*001c*/ 	.word	index@(_Z15quickSortKernelPiii)
        /*0020*/ 	.word	0x0000001c


	//----- nvinfo : EIATTR_FRAME_SIZE
	.align		4
.L_5:
        /*0024*/ 	.byte	0x04, 0x11
        /*0026*/ 	.short	(.L_7 - .L_6)
	.align		4
.L_6:
        /*0028*/ 	.word	index@($_Z15quickSortKernelPiii$_Z9quickSortPiii)
        /*002c*/ 	.word	0x00000000


	//----- nvinfo : EIATTR_FRAME_SIZE
	.align		4
.L_7:
        /*0030*/ 	.byte	0x04, 0x11
        /*0032*/ 	.short	(.L_9 - .L_8)
	.align		4
.L_8:
        /*0034*/ 	.word	index@(_Z15quickSortKernelPiii)
        /*0038*/ 	.word	0x00000000


	//----- nvinfo : EIATTR_MIN_STACK_SIZE
	.align		4
.L_9:
        /*003c*/ 	.byte	0x04, 0x12
        /*003e*/ 	.short	(.L_11 - .L_10)
	.align		4
.L_10:
        /*0040*/ 	.word	index@(_Z15quickSortKernelPiii)
        /*0044*/ 	.word	0x00000000


	//----- nvinfo : EIATTR_MIN_STACK_SIZE
	.align		4
.L_11:
        /*0048*/ 	.byte	0x04, 0x12
        /*004a*/ 	.short	(.L_13 - .L_12)
	.align		4
.L_12:
        /*004c*/ 	.word	index@(_Z10bubbleSortPii)
        /*0050*/ 	.word	0x00000000
.L_13:


//--------------------- .nv.compat                --------------------------
	.section	.nv.compat,"",@"SHT_CUDA_COMPAT_INFO"
	.align	4
        /*0000*/ 	.byte	0x02, 0x09, 0x00, 0x00, 0x02, 0x02, 0x01, 0x00, 0x02, 0x05, 0x05, 0x00, 0x03, 0x07, 0x01, 0x01
        /*0010*/ 	.byte	0x02, 0x03, 0x00, 0x00, 0x02, 0x06, 0x01, 0x00, 0x04, 0x0b, 0x08, 0x00, 0x09, 0x00, 0x00, 0x00
        /*0020*/ 	.byte	0x00, 0x00, 0x00, 0x00


//--------------------- .nv.info._Z15quickSortKernelPiii --------------------------
	.section	.nv.info._Z15quickSortKernelPiii,"",@"SHT_CUDA_INFO"
	.sectionflags	@""
	.align	4


	//----- nvinfo : EIATTR_CUDA_API_VERSION
	.align		4
        /*0000*/ 	.byte	0x04, 0x37
        /*0002*/ 	.short	(.L_15 - .L_14)
.L_14:
        /*0004*/ 	.word	0x00000082


	//----- nvinfo : EIATTR_KPARAM_INFO
	.align		4
.L_15:
        /*0008*/ 	.byte	0x04, 0x17
        /*000a*/ 	.short	(.L_17 - .L_16)
.L_16:
        /*000c*/ 	.word	0x00000000
        /*0010*/ 	.short	0x0002
        /*0012*/ 	.short	0x000c
        /*0014*/ 	.byte	0x00, 0xf0, 0x11, 0x00


	//----- nvinfo : EIATTR_KPARAM_INFO
	.align		4
.L_17:
        /*0018*/ 	.byte	0x04, 0x17
        /*001a*/ 	.short	(.L_19 - .L_18)
.L_18:
        /*001c*/ 	.word	0x00000000
        /*0020*/ 	.short	0x0001
        /*0022*/ 	.short	0x0008
        /*0024*/ 	.byte	0x00, 0xf0, 0x11, 0x00


	//----- nvinfo : EIATTR_KPARAM_INFO
	.align		4
.L_19:
        /*0028*/ 	.byte	0x04, 0x17
        /*002a*/ 	.short	(.L_21 - .L_20)
.L_20:
        /*002c*/ 	.word	0x00000000
        /*0030*/ 	.short	0x0000
        /*0032*/ 	.short	0x0000
        /*0034*/ 	.byte	0x00, 0xf5, 0x21, 0x00


	//----- nvinfo : EIATTR_SPARSE_MMA_MASK
	.align		4
.L_21:
        /*0038*/ 	.byte	0x03, 0x50
        /*003a*/ 	.short	0x0000


	//----- nvinfo : EIATTR_MAXREG_COUNT
	.align		4
        /*003c*/ 	.byte	0x03, 0x1b
        /*003e*/ 	.short	0x00ff


	//----- nvinfo : EIATTR_MERCURY_ISA_VERSION
	.align		4
        /*0040*/ 	.byte	0x03, 0x5f
        /*0042*/ 	.short	0x0101


	//----- nvinfo : EIATTR_VRC_CTA_INIT_COUNT
	.align		4
        /*0044*/ 	.byte	0x02, 0x4a
	.zero		1
	.zero		1


	//----- nvinfo : EIATTR_EXIT_INSTR_OFFSETS
	.align		4
        /*0048*/ 	.byte	0x04, 0x1c
        /*004a*/ 	.short	(.L_23 - .L_22)


	//   ....[0]....
.L_22:
        /*004c*/ 	.word	0x000000a0


	//----- nvinfo : EIATTR_CRS_STACK_SIZE
	.align		4
.L_23:
        /*0050*/ 	.byte	0x04, 0x1e
        /*0052*/ 	.short	(.L_25 - .L_24)
.L_24:
        /*0054*/ 	.word	0x00000000


	//----- nvinfo : EIATTR_CBANK_PARAM_SIZE
	.align		4
.L_25:
        /*0058*/ 	.byte	0x03, 0x19
        /*005a*/ 	.short	0x0010


	//----- nvinfo : EIATTR_PARAM_CBANK
	.align		4
        /*005c*/ 	.byte	0x04, 0x0a
        /*005e*/ 	.short	(.L_27 - .L_26)
	.align		4
.L_26:
        /*0060*/ 	.word	index@(.nv.constant0._Z15quickSortKernelPiii)
        /*0064*/ 	.short	0x0380
        /*0066*/ 	.short	0x0010


	//----- nvinfo : EIATTR_SW_WAR
	.align		4
.L_27:
        /*0068*/ 	.byte	0x04, 0x36
        /*006a*/ 	.short	(.L_29 - .L_28)
.L_28:
        /*006c*/ 	.word	0x00000008
.L_29:


//--------------------- .nv.info._Z10bubbleSortPii --------------------------
	.section	.nv.info._Z10bubbleSortPii,"",@"SHT_CUDA_INFO"
	.sectionflags	@""
	.align	4


	//----- nvinfo : EIATTR_CUDA_API_VERSION
	.align		4
        /*0000*/ 	.byte	0x04, 0x37
        /*0002*/ 	.short	(.L_31 - .L_30)
.L_30:
        /*0004*/ 	.word	0x00000082


	//----- nvinfo : EIATTR_KPARAM_INFO
	.align		4
.L_31:
        /*0008*/ 	.byte	0x04, 0x17
        /*000a*/ 	.short	(.L_33 - .L_32)
.L_32:
        /*000c*/ 	.word	0x00000000
        /*0010*/ 	.short	0x0001
        /*0012*/ 	.short	0x0008
        /*0014*/ 	.byte	0x00, 0xf0, 0x11, 0x00


	//----- nvinfo : EIATTR_KPARAM_INFO
	.align		4
.L_33:
        /*0018*/ 	.byte	0x04, 0x17
        /*001a*/ 	.short	(.L_35 - .L_34)
.L_34:
        /*001c*/ 	.word	0x00000000
        /*0020*/ 	.short	0x0000
        /*0022*/ 	.short	0x0000
        /*0024*/ 	.byte	0x00, 0xf5, 0x21, 0x00


	//----- nvinfo : EIATTR_SPARSE_MMA_MASK
	.align		4
.L_35:
        /*0028*/ 	.byte	0x03, 0x50
        /*002a*/ 	.short	0x0000


	//----- nvinfo : EIATTR_MAXREG_COUNT
	.align		4
        /*002c*/ 	.byte	0x03, 0x1b
        /*002e*/ 	.short	0x00ff


	//----- nvinfo : EIATTR_MERCURY_ISA_VERSION
	.align		4
        /*0030*/ 	.byte	0x03, 0x5f
        /*0032*/ 	.short	0x0101


	//----- nvinfo : EIATTR_VRC_CTA_INIT_COUNT
	.align		4
        /*0034*/ 	.byte	0x02, 0x4a
	.zero		1
	.zero		1


	//----- nvinfo : EIATTR_EXIT_INSTR_OFFSETS
	.align		4
        /*0038*/ 	.byte	0x04, 0x1c
        /*003a*/ 	.short	(.L_37 - .L_36)


	//   ....[0]....
.L_36:
        /*003c*/ 	.word	0x00000030


	//   ....[1]....
        /*0040*/ 	.word	0x000008e0


	//----- nvinfo : EIATTR_CBANK_PARAM_SIZE
	.align		4
.L_37:
        /*0044*/ 	.byte	0x03, 0x19
        /*0046*/ 	.short	0x000c


	//----- nvinfo : EIATTR_PARAM_CBANK
	.align		4
        /*0048*/ 	.byte	0x04, 0x0a
        /*004a*/ 	.short	(.L_39 - .L_38)
	.align		4
.L_38:
        /*004c*/ 	.word	index@(.nv.constant0._Z10bubbleSortPii)
        /*0050*/ 	.short	0x0380
        /*0052*/ 	.short	0x000c


	//----- nvinfo : EIATTR_SW_WAR
	.align		4
.L_39:
        /*0054*/ 	.byte	0x04, 0x36
        /*0056*/ 	.short	(.L_41 - .L_40)
.L_40:
        /*0058*/ 	.word	0x00000008
.L_41:


//--------------------- .nv.callgraph             --------------------------
	.section	.nv.callgraph,"",@"SHT_CUDA_CALLGRAPH"
	.align	4
	.sectionentsize	8
	.align		4
        /*0000*/ 	.word	0x00000000
	.align		4
        /*0004*/ 	.word	0xffffffff
	.align		4
        /*0008*/ 	.word	0x00000000
	.align		4
        /*000c*/ 	.word	0xfffffffe
	.align		4
        /*0010*/ 	.word	0x00000000
	.align		4
        /*0014*/ 	.word	0xfffffffd
	.align		4
        /*0018*/ 	.word	0x00000000
	.align		4
        /*001c*/ 	.word	0xfffffffc


//--------------------- .text._Z15quickSortKernelPiii --------------------------
	.section	.text._Z15quickSortKernelPiii,"ax",@progbits
	.align	128
        .global         _Z15quickSortKernelPiii
        .type           _Z15quickSortKernelPiii,@function
        .size           _Z15quickSortKernelPiii,(.L_x_19 - _Z15quickSortKernelPiii)
        .other          _Z15quickSortKernelPiii,@"STO_CUDA_ENTRY STV_DEFAULT"
_Z15quickSortKernelPiii:
.text._Z15quickSortKernelPiii:
[----:B------:R-:W0:Y:S01]  /*0000*/  LDC R1, c[0x0][0x37c] ;  /* 0x0000df00ff017b82 */ /* 0x000e220000000800 */
[----:B------:R-:W1:Y:S01]  /*0010*/  LDCU.64 UR4, c[0x0][0x380] ;  /* 0x00007000ff0477ac */ /* 0x000e620008000a00 */
[----:B------:R-:W-:Y:S01]  /*0020*/  HFMA2 R21, -RZ, RZ, 0, 0 ;  /* 0x00000000ff157431 */ /* 0x000fe200000001ff */
[----:B------:R-:W-:Y:S01]  /*0030*/  MOV R20, 0xa0 ;  /* 0x000000a000147802 */ /* 0x000fe20000000f00 */
[----:B------:R-:W2:Y:S01]  /*0040*/  LDCU.64 UR6, c[0x0][0x388] ;  /* 0x00007100ff0677ac */ /* 0x000ea20008000a00 */
[----:B-1----:R-:W-:Y:S02]  /*0050*/  IMAD.U32 R4, RZ, RZ, UR4 ;  /* 0x00000004ff047e24 */ /* 0x002fe4000f8e00ff */
[----:B------:R-:W-:Y:S02]  /*0060*/  IMAD.U32 R5, RZ, RZ, UR5 ;  /* 0x00000005ff057e24 */ /* 0x000fe4000f8e00ff */
[----:B--2---:R-:W-:Y:S02]  /*0070*/  IMAD.U32 R6, RZ, RZ, UR6 ;  /* 0x00000006ff067e24 */ /* 0x004fe4000f8e00ff */
[----:B------:R-:W-:-:S07]  /*0080*/  IMAD.U32 R7, RZ, RZ, UR7 ;  /* 0x00000007ff077e24 */ /* 0x000fce000f8e00ff */
[----:B0-----:R-:W-:Y:S05]  /*0090*/  CALL.REL.NOINC `($_Z15quickSortKernelPiii$_Z9quickSortPiii) ;  /* 0x0000000000047944 */ /* 0x001fea0003c00000 */
[----:B------:R-:W-:Y:S05]  /*00a0*/  EXIT ;  /* 0x000000000000794d */ /* 0x000fea0003800000 */
        .type           $_Z15quickSortKernelPiii$_Z9quickSortPiii,@function
        .size           $_Z15quickSortKernelPiii$_Z9quickSortPiii,(.L_x_19 - $_Z15quickSortKernelPiii$_Z9quickSortPiii)
$_Z15quickSortKernelPiii$_Z9quickSortPiii:
[----:B------:R-:W-:-:S05]  /*00b0*/  VIADD R1, R1, 0xffffffd8 ;  /* 0xffffffd801017836 */ /* 0x000fca0000000000 */
[----:B------:R-:W-:Y:S04]  /*00c0*/  STL [R1+0x24], R25 ;  /* 0x0000241901007387 */ /* 0x000fe80000100800 */
[----:B------:R-:W-:Y:S04]  /*00d0*/  STL [R1+0x20], R24 ;  /* 0x0000201801007387 */ /* 0x000fe80000100800 */
[----:B------:R0:W-:Y:S04]  /*00e0*/  STL [R1+0x1c], R23 ;  /* 0x00001c1701007387 */ /* 0x0001e80000100800 */
[----:B------:R1:W-:Y:S04]  /*00f0*/  STL [R1+0x18], R22 ;  /* 0x0000181601007387 */ /* 0x0003e80000100800 */
[----:B------:R-:W-:Y:S01]  /*0100*/  STL [R1+0x14], R21 ;  /* 0x0000141501007387 */ /* 0x000fe20000100800 */
[----:B0-----:R-:W-:-:S03]  /*0110*/  IMAD.MOV.U32 R23, RZ, RZ, R5 ;  /* 0x000000ffff177224 */ /* 0x001fc600078e0005 */
[----:B------:R-:W-:Y:S01]  /*0120*/  STL [R1+0x10], R20 ;  /* 0x0000101401007387 */ /* 0x000fe20000100800 */
[----:B-1----:R-:W-:-:S03]  /*0130*/  MOV R22, R4 ;  /* 0x0000000400167202 */ /* 0x002fc60000000f00 */
[----:B------:R0:W-:Y:S04]  /*0140*/  STL [R1+0xc], R18 ;  /* 0x00000c1201007387 */ /* 0x0001e80000100800 */
[----:B------:R-:W-:Y:S04]  /*0150*/  STL [R1+0x8], R17 ;  /* 0x0000081101007387 */ /* 0x000fe80000100800 */
[----:B------:R1:W-:Y:S01]  /*0160*/  STL [R1+0x4], R16 ;  /* 0x0000041001007387 */ /* 0x0003e20000100800 */
[----:B0-----:R-:W0:Y:S05]  /*0170*/  BMOV.32.CLEAR R18, B7 ;  /* 0x0000000007127355 */ /* 0x001e2a0000100000 */
[----:B------:R2:W-:Y:S01]  /*0180*/  STL [R1], R2 ;  /* 0x0000000201007387 */ /* 0x0005e20000100800 */
[----:B-1----:R-:W1:Y:S05]  /*0190*/  BMOV.32.CLEAR R16, B6 ;  /* 0x0000000006107355 */ /* 0x002e6a0000100000 */
[----:B--2---:R-:W-:Y:S01]  /*01a0*/  IMAD.MOV.U32 R2, RZ, RZ, R7 ;  /* 0x000000ffff027224 */ /* 0x004fe200078e0007 */
[----:B------:R-:W2:Y:S01]  /*01b0*/  LDC.64 R24, c[0x0][0x358] ;  /* 0x0000d600ff187b82 */ /* 0x000ea20000000a00 */
[----:B------:R-:W-:Y:S01]  /*01c0*/  BSSY.RECONVERGENT B7, `(.L_x_0) ;  /* 0x0000040000077945 */ /* 0x000fe20003800200 */
[----:B01----:R-:W-:-:S07]  /*01d0*/  IMAD.MOV.U32 R17, RZ, RZ, R6 ;  /* 0x000000ffff117224 */ /* 0x003fce00078e0006 */
.L_x_10:
[C---:B------:R-:W-:Y:S01]  /*01e0*/  ISETP.GT.AND P0, PT, R6.reuse, R2, PT ;  /* 0x000000020600720c */ /* 0x040fe20003f04270 */
[--C-:B------:R-:W-:Y:S01]  /*01f0*/  IMAD.IADD R0, R6, 0x1, R2.reuse ;  /* 0x0000000106007824 */ /* 0x100fe200078e0202 */
[----:B------:R-:W-:Y:S01]  /*0200*/  BSSY.RECONVERGENT B0, `(.L_x_1) ;  /* 0x000002f000007945 */ /* 0x000fe20003800200 */
[----:B------:R-:W-:-:S03]  /*0210*/  IMAD.MOV.U32 R7, RZ, RZ, R2 ;  /* 0x000000ffff077224 */ /* 0x000fc600078e0002 */
[----:B------:R-:W-:-:S07]  /*0220*/  LEA.HI R0, R0, R0, RZ, 0x1 ;  /* 0x0000000000007211 */ /* 0x000fce00078f08ff */
[----:B------:R-:W-:Y:S05]  /*0230*/  @P0 BRA `(.L_x_2) ;  /* 0x0000000000ac0947 */ /* 0x000fea0003800000 */
[----:B--2---:R-:W-:Y:S02]  /*0240*/  R2UR UR4, R24 ;  /* 0x00000000180472ca */ /* 0x004fe400000e0000 */
[----:B------:R-:W-:Y:S02]  /*0250*/  R2UR UR5, R25 ;  /* 0x00000000190572ca */ /* 0x000fe400000e0000 */
[----:B------:R-:W-:-:S05]  /*0260*/  SHF.R.S32.HI R5, RZ, 0x1, R0 ;  /* 0x00000001ff057819 */ /* 0x000fca0000011400 */
[----:B------:R-:W-:-:S06]  /*0270*/  IMAD.WIDE R4, R5, 0x4, R22 ;  /* 0x0000000405047825 */ /* 0x000fcc00078e0216 */
[----:B------:R0:W5:Y:S01]  /*0280*/  LDG.E R0, desc[UR4][R4.64] ;  /* 0x0000000404007981 */ /* 0x000162000c1e1900 */
[----:B------:R-:W-:Y:S01]  /*0290*/  MOV R7, R2 ;  /* 0x0000000200077202 */ /* 0x000fe20000000f00 */
[----:B------:R-:W-:-:S07]  /*02a0*/  IMAD.MOV.U32 R17, RZ, RZ, R6 ;  /* 0x000000ffff117224 */ /* 0x000fce00078e0006 */
.L_x_7:
[----:B------:R-:W-:Y:S01]  /*02b0*/  BSSY.RECONVERGENT B1, `(.L_x_3) ;  /* 0x000000c000017945 */ /* 0x000fe20003800200 */
[----:B------:R-:W-:Y:S02]  /*02c0*/  VIADD R3, R17, 0xffffffff ;  /* 0xffffffff11037836 */ /* 0x000fe40000000000 */
[----:B------:R-:W-:-:S07]  /*02d0*/  IMAD.MOV.U32 R11, RZ, RZ, R17 ;  /* 0x000000ffff0b7224 */ /* 0x000fce00078e0011 */
.L_x_4:
[----:B------:R-:W-:Y:S01]  /*02e0*/  R2UR UR4, R24 ;  /* 0x00000000180472ca */ /* 0x000fe200000e0000 */
[----:B0-----:R-:W-:Y:S01]  /*02f0*/  IMAD.WIDE R4, R11, 0x4, R22 ;  /* 0x000000040b047825 */ /* 0x001fe200078e0216 */
[----:B------:R-:W-:-:S13]  /*0300*/  R2UR UR5, R25 ;  /* 0x00000000190572ca */ /* 0x000fda00000e0000 */
[----:B------:R-:W2:Y:S01]  /*0310*/  LDG.E R15, desc[UR4][R4.64] ;  /* 0x00000004040f7981 */ /* 0x000ea2000c1e1900 */
[----:B------:R-:W-:Y:S01]  /*0320*/  IMAD.MOV.U32 R17, RZ, RZ, R11 ;  /* 0x000000ffff117224 */ /* 0x000fe200078e000b */
[----:B------:R-:W-:Y:S01]  /*0330*/  IADD3 R3, PT, PT, R3, 0x1, RZ ;  /* 0x0000000103037810 */ /* 0x000fe20007ffe0ff */
[----:B------:R-:W-:Y:S01]  /*0340*/  VIADD R11, R11, 0x1 ;  /* 0x000000010b0b7836 */ /* 0x000fe20000000000 */
[----:B--2--5:R-:W-:-:S13]  /*0350*/  ISETP.GE.AND P0, PT, R15, R0, PT ;  /* 0x000000000f00720c */ /* 0x024fda0003f06270 */
[----:B------:R-:W-:Y:S05]  /*0360*/  @!P0 BRA `(.L_x_4) ;  /* 0xfffffffc00dc8947 */ /* 0x000fea000383ffff */
[----:B------:R-:W-:Y:S05]  /*0370*/  BSYNC.RECONVERGENT B1 ;  /* 0x0000000000017941 */ /* 0x000fea0003800200 */
.L_x_3:
[----:B------:R-:W-:Y:S01]  /*0380*/  BSSY.RECONVERGENT B1, `(.L_x_5) ;  /* 0x000000b000017945 */ /* 0x000fe20003800200 */
[----:B------:R-:W-:Y:S02]  /*0390*/  IMAD.MOV.U32 R13, RZ, RZ, R7 ;  /* 0x000000ffff0d7224 */ /* 0x000fe400078e0007 */
[----:B------:R-:W-:-:S07]  /*03a0*/  IMAD.WIDE R4, R3, 0x4, R22 ;  /* 0x0000000403047825 */ /* 0x000fce00078e0216 */
.L_x_6:
[----:B------:R-:W-:Y:S01]  /*03b0*/  R2UR UR4, R24 ;  /* 0x00000000180472ca */ /* 0x000fe200000e0000 */
[----:B------:R-:W-:Y:S01]  /*03c0*/  IMAD.WIDE R8, R13, 0x4, R22 ;  /* 0x000000040d087825 */ /* 0x000fe200078e0216 */
[----:B------:R-:W-:-:S13]  /*03d0*/  R2UR UR5, R25 ;  /* 0x00000000190572ca */ /* 0x000fda00000e0000 */
[----:B------:R-:W2:Y:S01]  /*03e0*/  LDG.E R3, desc[UR4][R8.64] ;  /* 0x0000000408037981 */ /* 0x000ea2000c1e1900 */
[----:B------:R-:W-:Y:S01]  /*03f0*/  MOV R7, R13 ;  /* 0x0000000d00077202 */ /* 0x000fe20000000f00 */
[----:B------:R-:W-:Y:S01]  /*0400*/  VIADD R13, R13, 0xffffffff ;  /* 0xffffffff0d0d7836 */ /* 0x000fe20000000000 */
[----:B--2---:R-:W-:-:S13]  /*0410*/  ISETP.GT.AND P0, PT, R3, R0, PT ;  /* 0x000000000300720c */ /* 0x004fda0003f04270 */
[----:B------:R-:W-:Y:S05]  /*0420*/  @P0 BRA `(.L_x_6) ;  /* 0xfffffffc00e00947 */ /* 0x000fea000383ffff */
[----:B------:R-:W-:Y:S05]  /*0430*/  BSYNC.RECONVERGENT B1 ;  /* 0x0000000000017941 */ /* 0x000fea0003800200 */
.L_x_5:
[----:B------:R-:W-:-:S13]  /*0440*/  ISETP.GT.AND P0, PT, R17, R7, PT ;  /* 0x000000071100720c */ /* 0x000fda0003f04270 */
[C---:B------:R-:W-:Y:S01]  /*0450*/  @!P0 R2UR UR4, R24.reuse ;  /* 0x00000000180482ca */ /* 0x040fe200000e0000 */
[----:B------:R-:W-:Y:S01]  /*0460*/  @!P0 IMAD.MOV.U32 R17, RZ, RZ, R11 ;  /* 0x000000ffff118224 */ /* 0x000fe200078e000b */
[C---:B------:R-:W-:Y:S01]  /*0470*/  @!P0 R2UR UR5, R25.reuse ;  /* 0x00000000190582ca */ /* 0x040fe200000e0000 */
[----:B------:R-:W-:Y:S01]  /*0480*/  @!P0 IMAD.MOV.U32 R7, RZ, RZ, R13 ;  /* 0x000000ffff078224 */ /* 0x000fe200078e000d */
[----:B------:R-:W-:Y:S02]  /*0490*/  @!P0 R2UR UR6, R24 ;  /* 0x00000000180682ca */ /* 0x000fe400000e0000 */
[----:B------:R-:W-:-:S09]  /*04a0*/  @!P0 R2UR UR7, R25 ;  /* 0x00000000190782ca */ /* 0x000fd200000e0000 */
[----:B------:R1:W-:Y:S04]  /*04b0*/  @!P0 STG.E desc[UR4][R4.64], R3 ;  /* 0x0000000304008986 */ /* 0x0003e8000c101904 */
[----:B------:R1:W-:Y:S01]  /*04c0*/  @!P0 STG.E desc[UR6][R8.64], R15 ;  /* 0x0000000f08008986 */ /* 0x0003e2000c101906 */
[----:B------:R-:W-:-:S13]  /*04d0*/  ISETP.GT.AND P0, PT, R17, R7, PT ;  /* 0x000000071100720c */ /* 0x000fda0003f04270 */
[----:B-1----:R-:W-:Y:S05]  /*04e0*/  @!P0 BRA `(.L_x_7) ;  /* 0xfffffffc00708947 */ /* 0x002fea000383ffff */
.L_x_2:
[----:B------:R-:W-:Y:S05]  /*04f0*/  BSYNC.RECONVERGENT B0 ;  /* 0x0000000000007941 */ /* 0x000fea0003800200 */
.L_x_1:
[----:B------:R-:W-:Y:S01]  /*0500*/  ISETP.GE.AND P0, PT, R6, R7, PT ;  /* 0x000000070600720c */ /* 0x000fe20003f06270 */
[----:B------:R-:W-:-:S12]  /*0510*/  BSSY.RECONVERGENT B6, `(.L_x_8) ;  /* 0x0000007000067945 */ /* 0x000fd80003800200 */
[----:B------:R-:W-:Y:S05]  /*0520*/  @P0 BRA `(.L_x_9) ;  /* 0x0000000000140947 */ /* 0x000fea0003800000 */
[----:B------:R-:W-:Y:S01]  /*0530*/  MOV R4, R22 ;  /* 0x0000001600047202 */ /* 0x000fe20000000f00 */
[----:B------:R-:W-:Y:S01]  /*0540*/  IMAD.MOV.U32 R5, RZ, RZ, R23 ;  /* 0x000000ffff057224 */ /* 0x000fe200078e0017 */
[----:B------:R-:W-:Y:S01]  /*0550*/  MOV R20, 0x580 ;  /* 0x0000058000147802 */ /* 0x000fe20000000f00 */
[----:B------:R-:W-:-:S07]  /*0560*/  IMAD.MOV.U32 R21, RZ, RZ, 0x0 ;  /* 0x00000000ff157424 */ /* 0x000fce00078e00ff */
[----:B--2---:R-:W-:Y:S05]  /*0570*/  CALL.REL.NOINC `($_Z15quickSortKernelPiii$_Z9quickSortPiii) ;  /* 0xfffffff800cc7944 */ /* 0x004fea0003c3ffff */
.L_x_9:
[----:B------:R-:W-:Y:S05]  /*0580*/  BSYNC.RECONVERGENT B6 ;  /* 0x0000000000067941 */ /* 0x000fea0003800200 */
.L_x_8:
[----:B------:R-:W-:Y:S02]  /*0590*/  ISETP.GE.AND P0, PT, R17, R2, PT ;  /* 0x000000021100720c */ /* 0x000fe40003f06270 */
[----:B------:R-:W-:-:S11]  /*05a0*/  MOV R6, R17 ;  /* 0x0000001100067202 */ /* 0x000fd60000000f00 */
[----:B------:R-:W-:Y:S05]  /*05b0*/  @!P0 BRA `(.L_x_10) ;  /* 0xfffffffc00088947 */ /* 0x000fea000383ffff */
[----:B------:R-:W-:Y:S05]  /*05c0*/  BSYNC.RECONVERGENT B7 ;  /* 0x0000000000077941 */ /* 0x000fea0003800200 */
.L_x_0:
[----:B------:R-:W3:Y:S01]  /*05d0*/  LDL R20, [R1+0x10] ;  /* 0x0000100001147983 */ /* 0x000ee20000100800 */
[----:B------:R0:W-:Y:S05]  /*05e0*/  BMOV.32 B6, R16 ;  /* 0x0000001006007356 */ /* 0x0001ea0000000000 */
[----:B------:R-:W3:Y:S01]  /*05f0*/  LDL R21, [R1+0x14] ;  /* 0x0000140001157983 */ /* 0x000ee20000100800 */
[----:B------:R1:W-:Y:S05]  /*0600*/  BMOV.32 B7, R18 ;  /* 0x0000001207007356 */ /* 0x0003ea0000000000 */
[----:B------:R-:W3:Y:S04]  /*0610*/  LDL R2, [R1] ;  /* 0x0000000001027983 */ /* 0x000ee80000100800 */
[----:B0-----:R-:W3:Y:S04]  /*0620*/  LDL R16, [R1+0x4] ;  /* 0x0000040001107983 */ /* 0x001ee80000100800 */
[----:B------:R-:W3:Y:S04]  /*0630*/  LDL R17, [R1+0x8] ;  /* 0x0000080001117983 */ /* 0x000ee80000100800 */
[----:B-1----:R-:W3:Y:S04]  /*0640*/  LDL R18, [R1+0xc] ;  /* 0x00000c0001127983 */ /* 0x002ee80000100800 */
[----:B------:R-:W3:Y:S04]  /*0650*/  LDL R22, [R1+0x18] ;  /* 0x0000180001167983 */ /* 0x000ee80000100800 */
[----:B------:R-:W3:Y:S04]  /*0660*/  LDL R23, [R1+0x1c] ;  /* 0x00001c0001177983 */ /* 0x000ee80000100800 */
[----:B--2---:R-:W3:Y:S04]  /*0670*/  LDL R24, [R1+0x20] ;  /* 0x0000200001187983 */ /* 0x004ee80000100800 */
[----:B------:R0:W3:Y:S02]  /*0680*/  LDL R25, [R1+0x24] ;  /* 0x0000240001197983 */ /* 0x0000e40000100800 */
[----:B0-----:R-:W-:Y:S01]  /*0690*/  VIADD R1, R1, 0x28 ;  /* 0x0000002801017836 */ /* 0x001fe20000000000 */
[----:B---3--:R-:W-:Y:S06]  /*06a0*/  RET.REL.NODEC R20 `(_Z15quickSortKernelPiii) ;  /* 0xfffffff814547950 */ /* 0x008fec0003c3ffff */
.L_x_11:
[----:B------:R-:W-:-:S00]  /*06b0*/  BRA `(.L_x_11) ;  /* 0xfffffffc00fc7947 */ /* 0x000fc0000383ffff */
[----:B------:R-:W-:-:S00]  /*06c0*/  NOP ;  /* 0x0000000000007918 */ /* 0x000fc00000000000 */
        /* <DEDUP_REMOVED lines=11> */
.L_x_19:


//--------------------- .text._Z10bubbleSortPii   --------------------------
	.section	.text._Z10bubbleSortPii,"ax",@progbits
	.align	128
        .global         _Z10bubbleSortPii
        .type           _Z10bubbleSortPii,@function
        .size           _Z10bubbleSortPii,(.L_x_21 - _Z10bubbleSortPii)
        .other          _Z10bubbleSortPii,@"STO_CUDA_ENTRY STV_DEFAULT"
_Z10bubbleSortPii:
.text._Z10bubbleSortPii:
[----:B------:R-:W-:Y:S08]  /*0000*/  LDC R1, c[0x0][0x37c] ;  /* 0x0000df00ff017b82 */ /* 0x000ff00000000800 */
[----:B------:R-:W0:Y:S02]  /*0010*/  LDC R0, c[0x0][0x388] ;  /* 0x0000e200ff007b82 */ /* 0x000e240000000800 */
[----:B0-----:R-:W-:-:S13]  /*0020*/  ISETP.GE.AND P0, PT, R0, 0x2, PT ;  /* 0x000000020000780c */ /* 0x001fda0003f06270 */
[----:B------:R-:W-:Y:S05]  /*0030*/  @!P0 EXIT ;  /* 0x000000000000894d */ /* 0x000fea0003800000 */
[----:B------:R-:W0:Y:S01]  /*0040*/  LDCU.64 UR6, c[0x0][0x380] ;  /* 0x00007000ff0677ac */ /* 0x000e220008000a00 */
[----:B------:R-:W-:Y:S01]  /*0050*/  VIADD R0, R0, 0xffffffff ;  /* 0xffffffff00007836 */ /* 0x000fe20000000000 */
[----:B------:R-:W-:Y:S02]  /*0060*/  PRMT R2, RZ, 0x7610, R2 ;  /* 0x00007610ff027816 */ /* 0x000fe40000000002 */
[----:B------:R-:W-:Y:S01]  /*0070*/  PRMT R3, RZ, 0x7610, R3 ;  /* 0x00007610ff037816 */ /* 0x000fe20000000003 */
[----:B------:R-:W-:Y:S01]  /*0080*/  IMAD.MOV.U32 R4, RZ, RZ, R0 ;  /* 0x000000ffff047224 */ /* 0x000fe200078e0000 */
[----:B------:R-:W1:Y:S01]  /*0090*/  LDCU.U16 UR8, c[0x0][0x388] ;  /* 0x00007100ff0877ac */ /* 0x000e620008000400 */
[----:B------:R-:W2:Y:S01]  /*00a0*/  LDCU.64 UR10, c[0x0][0x358] ;  /* 0x00006b00ff0a77ac */ /* 0x000ea20008000a00 */
[----:B------:R-:W-:Y:S01]  /*00b0*/  UMOV UR4, URZ ;  /* 0x000000ff00047c82 */ /* 0x000fe20008000000 */
[----:B0-----:R-:W-:-:S04]  /*00c0*/  UIADD3 UR6, UP0, UPT, UR6, 0x10, URZ ;  /* 0x0000001006067890 */ /* 0x001fc8000ff1e0ff */
[----:B------:R-:W-:-:S12]  /*00d0*/  UIADD3.X UR7, UPT, UPT, URZ, UR7, URZ, UP0, !UPT ;  /* 0x00000007ff077290 */ /* 0x000fd800087fe4ff */
.L_x_17:
[----:B0-----:R-:W0:Y:S02]  /*00e0*/  LDCU UR5, c[0x0][0x388] ;  /* 0x00007100ff0577ac */ /* 0x001e240008000800 */
[----:B0-----:R-:W-:-:S04]  /*00f0*/  UIADD3 UR9, UPT, UPT, UR4, -UR5, URZ ;  /* 0x8000000504097290 */ /* 0x001fc8000fffe0ff */
[----:B------:R-:W-:-:S09]  /*0100*/  UISETP.GT.AND UP0, UPT, UR9, -0x2, UPT ;  /* 0xfffffffe0900788c */ /* 0x000fd2000bf04270 */
[----:B-1-3--:R-:W-:Y:S05]  /*0110*/  BRA.U UP0, `(.L_x_12) ;  /* 0x0000000500d87547 */ /* 0x00afea000b800000 */
[----:B------:R-:W-:Y:S01]  /*0120*/  UIADD3 UR5, UPT, UPT, -UR4, -0x2, UR5 ;  /* 0xfffffffe04057890 */ /* 0x000fe2000fffe105 */
[----:B------:R-:W-:Y:S01]  /*0130*/  LOP3.LUT P0, RZ, R4, 0x7, RZ, 0xc0, !PT ;  /* 0x0000000704ff7812 */ /* 0x000fe2000780c0ff */
[----:B------:R-:W-:Y:S02]  /*0140*/  IMAD.MOV.U32 R5, RZ, RZ, RZ ;  /* 0x000000ffff057224 */ /* 0x000fe400078e00ff */
[----:B------:R-:W-:-:S09]  /*0150*/  UISETP.GE.U32.AND UP0, UPT, UR5, 0x7, UPT ;  /* 0x000000070500788c */ /* 0x000fd2000bf06070 */
[----:B------:R-:W-:Y:S05]  /*0160*/  BRA.U !UP0, `(.L_x_13) ;  /* 0x0000000108d47547 */ /* 0x000fea000b800000 */
[----:B------:R-:W2:Y:S02]  /*0170*/  LDC.64 R6, c[0x0][0x380] ;  /* 0x0000e000ff067b82 */ /* 0x000ea40000000a00 */
[----:B--2---:R0:W5:Y:S01]  /*0180*/  LDG.E R9, desc[UR10][R6.64] ;  /* 0x0000000a06097981 */ /* 0x004162000c1e1900 */
[----:B------:R-:W-:Y:S01]  /*0190*/  LOP3.LUT R5, R4, 0xfffffff8, RZ, 0xc0, !PT ;  /* 0xfffffff804057812 */ /* 0x000fe200078ec0ff */
[----:B------:R-:W-:Y:S02]  /*01a0*/  IMAD.U32 R11, RZ, RZ, UR6 ;  /* 0x00000006ff0b7e24 */ /* 0x000fe4000f8e00ff */
[----:B------:R-:W-:Y:S02]  /*01b0*/  IMAD.U32 R12, RZ, RZ, UR7 ;  /* 0x00000007ff0c7e24 */ /* 0x000fe4000f8e00ff */
[----:B------:R-:W-:-:S07]  /*01c0*/  IMAD.MOV R8, RZ, RZ, -R5 ;  /* 0x000000ffff087224 */ /* 0x000fce00078e0a05 */
.L_x_14:
[----:B0--3--:R-:W-:Y:S02]  /*01d0*/  IMAD.MOV.U32 R6, RZ, RZ, R11 ;  /* 0x000000ffff067224 */ /* 0x009fe400078e000b */
[----:B------:R-:W-:-:S05]  /*01e0*/  IMAD.MOV.U32 R7, RZ, RZ, R12 ;  /* 0x000000ffff077224 */ /* 0x000fca00078e000c */
[----:B------:R-:W2:Y:S04]  /*01f0*/  LDG.E R11, desc[UR10][R6.64+-0xc] ;  /* 0xfffff40a060b7981 */ /* 0x000ea8000c1e1900 */
[----:B------:R-:W3:Y:S04]  /*0200*/  LDG.E R13, desc[UR10][R6.64+-0x8] ;  /* 0xfffff80a060d7981 */ /* 0x000ee8000c1e1900 */
[----:B------:R-:W4:Y:S04]  /*0210*/  LDG.E R15, desc[UR10][R6.64+-0x4] ;  /* 0xfffffc0a060f7981 */ /* 0x000f28000c1e1900 */
[----:B------:R-:W4:Y:S04]  /*0220*/  LDG.E R17, desc[UR10][R6.64] ;  /* 0x0000000a06117981 */ /* 0x000f28000c1e1900 */
[----:B------:R-:W4:Y:S04]  /*0230*/  LDG.E R19, desc[UR10][R6.64+0x4] ;  /* 0x0000040a06137981 */ /* 0x000f28000c1e1900 */
[----:B------:R-:W4:Y:S04]  /*0240*/  LDG.E R21, desc[UR10][R6.64+0x8] ;  /* 0x0000080a06157981 */ /* 0x000f28000c1e1900 */
[----:B------:R-:W4:Y:S01]  /*0250*/  LDG.E R10, desc[UR10][R6.64+0xc] ;  /* 0x00000c0a060a7981 */ /* 0x000f22000c1e1900 */
[----:B--2--5:R-:W-:-:S13]  /*0260*/  ISETP.GT.AND P1, PT, R9, R11, PT ;  /* 0x0000000b0900720c */ /* 0x024fda0003f24270 */
[----:B------:R0:W-:Y:S04]  /*0270*/  @P1 STG.E desc[UR10][R6.64+-0x10], R11 ;  /* 0xfffff00b06001986 */ /* 0x0001e8000c10190a */
[----:B------:R2:W-:Y:S01]  /*0280*/  @P1 STG.E desc[UR10][R6.64+-0xc], R9 ;  /* 0xfffff40906001986 */ /* 0x0005e2000c10190a */
[----:B0-----:R-:W-:-:S03]  /*0290*/  @P1 IMAD.MOV.U32 R11, RZ, RZ, R9 ;  /* 0x000000ffff0b1224 */ /* 0x001fc600078e0009 */
[----:B--2---:R-:W2:Y:S02]  /*02a0*/  LDG.E R9, desc[UR10][R6.64+0x10] ;  /* 0x0000100a06097981 */ /* 0x004ea4000c1e1900 */
[----:B---3--:R-:W-:Y:S02]  /*02b0*/  ISETP.GT.AND P1, PT, R11, R13, PT ;  /* 0x0000000d0b00720c */ /* 0x008fe40003f24270 */
[----:B------:R-:W-:-:S04]  /*02c0*/  IADD3 R8, PT, PT, R8, 0x8, RZ ;  /* 0x0000000808087810 */ /* 0x000fc80007ffe0ff */
[----:B------:R-:W-:-:S07]  /*02d0*/  ISETP.NE.AND P3, PT, R8, RZ, PT ;  /* 0x000000ff0800720c */ /* 0x000fce0003f65270 */
[----:B------:R0:W-:Y:S04]  /*02e0*/  @P1 STG.E desc[UR10][R6.64+-0xc], R13 ;  /* 0xfffff40d06001986 */ /* 0x0001e8000c10190a */
[----:B------:R-:W-:Y:S01]  /*02f0*/  @P1 STG.E desc[UR10][R6.64+-0x8], R11 ;  /* 0xfffff80b06001986 */ /* 0x000fe2000c10190a */
[----:B0-----:R-:W-:-:S05]  /*0300*/  @P1 IMAD.MOV.U32 R13, RZ, RZ, R11 ;  /* 0x000000ffff0d1224 */ /* 0x001fca00078e000b */
[----:B----4-:R-:W-:-:S13]  /*0310*/  ISETP.GT.AND P2, PT, R13, R15, PT ;  /* 0x0000000f0d00720c */ /* 0x010fda0003f44270 */
[----:B------:R0:W-:Y:S04]  /*0320*/  @P2 STG.E desc[UR10][R6.64+-0x8], R15 ;  /* 0xfffff80f06002986 */ /* 0x0001e8000c10190a */
[----:B------:R-:W-:Y:S01]  /*0330*/  @P2 STG.E desc[UR10][R6.64+-0x4], R13 ;  /* 0xfffffc0d06002986 */ /* 0x000fe2000c10190a */
[----:B0-----:R-:W-:-:S05]  /*0340*/  @P2 IMAD.MOV.U32 R15, RZ, RZ, R13 ;  /* 0x000000ffff0f2224 */ /* 0x001fca00078e000d */
[----:B------:R-:W-:-:S13]  /*0350*/  ISETP.GT.AND P1, PT, R15, R17, PT ;  /* 0x000000110f00720c */ /* 0x000fda0003f24270 */
        /* <DEDUP_REMOVED lines=14> */
[----:B0-----:R-:W-:Y:S01]  /*0440*/  @P2 IMAD.MOV.U32 R10, RZ, RZ, R21 ;  /* 0x000000ffff0a2224 */ /* 0x001fe200078e0015 */
[----:B------:R-:W-:-:S05]  /*0450*/  IADD3 R11, P2, PT, R6, 0x20, RZ ;  /* 0x00000020060b7810 */ /* 0x000fca0007f5e0ff */
[----:B------:R-:W-:Y:S01]  /*0460*/  IMAD.X R12, RZ, RZ, R7, P2 ;  /* 0x000000ffff0c7224 */ /* 0x000fe200010e0607 */
[----:B--2---:R-:W-:-:S13]  /*0470*/  ISETP.GT.AND P1, PT, R10, R9, PT ;  /* 0x000000090a00720c */ /* 0x004fda0003f24270 */
[----:B------:R0:W-:Y:S04]  /*0480*/  @P1 STG.E desc[UR10][R6.64+0xc], R9 ;  /* 0x00000c0906001986 */ /* 0x0001e8000c10190a */
[----:B------:R3:W-:Y:S01]  /*0490*/  @P1 STG.E desc[UR10][R6.64+0x10], R10 ;  /* 0x0000100a06001986 */ /* 0x0007e2000c10190a */
[----:B0-----:R-:W-:Y:S01]  /*04a0*/  @P1 IMAD.MOV.U32 R9, RZ, RZ, R10 ;  /* 0x000000ffff091224 */ /* 0x001fe200078e000a */
[----:B------:R-:W-:Y:S06]  /*04b0*/  @P3 BRA `(.L_x_14) ;  /* 0xfffffffc00443947 */ /* 0x000fec000383ffff */
.L_x_13:
[----:B------:R-:W-:Y:S05]  /*04c0*/  @!P0 BRA `(.L_x_12) ;  /* 0x0000000000ec8947 */ /* 0x000fea0003800000 */
[----:B---3--:R-:W-:-:S05]  /*04d0*/  LOP3.LUT R6, RZ, R3, RZ, 0x33, !PT ;  /* 0x00000003ff067212 */ /* 0x008fca00078e33ff */
[----:B-1----:R-:W-:-:S05]  /*04e0*/  VIADD R6, R6, UR8 ;  /* 0x0000000806067c36 */ /* 0x002fca0008000000 */
[----:B------:R-:W-:-:S04]  /*04f0*/  LOP3.LUT R6, R6, 0x7, RZ, 0xc0, !PT ;  /* 0x0000000706067812 */ /* 0x000fc800078ec0ff */
[C---:B------:R-:W-:Y:S01]  /*0500*/  LOP3.LUT P0, RZ, R6.reuse, 0x3, RZ, 0xc0, !PT ;  /* 0x0000000306ff7812 */ /* 0x040fe2000780c0ff */
[----:B------:R-:W-:-:S05]  /*0510*/  VIADD R7, R6, 0xffffffff ;  /* 0xffffffff06077836 */ /* 0x000fca0000000000 */
[----:B------:R-:W-:-:S13]  /*0520*/  ISETP.GE.U32.AND P1, PT, R7, 0x3, PT ;  /* 0x000000030700780c */ /* 0x000fda0003f26070 */
[----:B------:R-:W-:Y:S05]  /*0530*/  @!P1 BRA `(.L_x_15) ;  /* 0x00000000005c9947 */ /* 0x000fea0003800000 */
[----:B------:R-:W0:Y:S02]  /*0540*/  LDC.64 R6, c[0x0][0x380] ;  /* 0x0000e000ff067b82 */ /* 0x000e240000000a00 */
[----:B0-----:R-:W-:-:S05]  /*0550*/  IMAD.WIDE.U32 R6, R5, 0x4, R6 ;  /* 0x0000000405067825 */ /* 0x001fca00078e0006 */
[----:B--2---:R-:W2:Y:S04]  /*0560*/  LDG.E R8, desc[UR10][R6.64] ;  /* 0x0000000a06087981 */ /* 0x004ea8000c1e1900 */
[----:B------:R-:W2:Y:S04]  /*0570*/  LDG.E R9, desc[UR10][R6.64+0x4] ;  /* 0x0000040a06097981 */ /* 0x000ea8000c1e1900 */
[----:B------:R-:W3:Y:S04]  /*0580*/  LDG.E R11, desc[UR10][R6.64+0x8] ;  /* 0x0000080a060b7981 */ /* 0x000ee8000c1e1900 */
[----:B------:R-:W4:Y:S04]  /*0590*/  LDG.E R13, desc[UR10][R6.64+0xc] ;  /* 0x00000c0a060d7981 */ /* 0x000f28000c1e1900 */
[----:B------:R-:W5:Y:S01]  /*05a0*/  LDG.E R10, desc[UR10][R6.64+0x10] ;  /* 0x0000100a060a7981 */ /* 0x000f62000c1e1900 */
[----:B------:R-:W-:-:S02]  /*05b0*/  IADD3 R5, PT, PT, R5, 0x4, RZ ;  /* 0x0000000405057810 */ /* 0x000fc40007ffe0ff */
[----:B--2---:R-:W-:-:S13]  /*05c0*/  ISETP.GT.AND P1, PT, R8, R9, PT ;  /* 0x000000090800720c */ /* 0x004fda0003f24270 */
[----:B------:R0:W-:Y:S04]  /*05d0*/  @P1 STG.E desc[UR10][R6.64], R9 ;  /* 0x0000000906001986 */ /* 0x0001e8000c10190a */
[----:B------:R-:W-:Y:S01]  /*05e0*/  @P1 STG.E desc[UR10][R6.64+0x4], R8 ;  /* 0x0000040806001986 */ /* 0x000fe2000c10190a */
[----:B0-----:R-:W-:-:S05]  /*05f0*/  @P1 IMAD.MOV.U32 R9, RZ, RZ, R8 ;  /* 0x000000ffff091224 */ /* 0x001fca00078e0008 */
[----:B---3--:R-:W-:-:S13]  /*0600*/  ISETP.GT.AND P2, PT, R9, R11, PT ;  /* 0x0000000b0900720c */ /* 0x008fda0003f44270 */
[----:B------:R0:W-:Y:S04]  /*0610*/  @P2 STG.E desc[UR10][R6.64+0x4], R11 ;  /* 0x0000040b06002986 */ /* 0x0001e8000c10190a */
[----:B------:R-:W-:Y:S01]  /*0620*/  @P2 STG.E desc[UR10][R6.64+0x8], R9 ;  /* 0x0000080906002986 */ /* 0x000fe2000c10190a */
[----:B0-----:R-:W-:-:S05]  /*0630*/  @P2 IMAD.MOV.U32 R11, RZ, RZ, R9 ;  /* 0x000000ffff0b2224 */ /* 0x001fca00078e0009 */
[----:B----4-:R-:W-:-:S13]  /*0640*/  ISETP.GT.AND P1, PT, R11, R13, PT ;  /* 0x0000000d0b00720c */ /* 0x010fda0003f24270 */
[----:B------:R0:W-:Y:S04]  /*0650*/  @P1 STG.E desc[UR10][R6.64+0x8], R13 ;  /* 0x0000080d06001986 */ /* 0x0001e8000c10190a */
[----:B------:R1:W-:Y:S01]  /*0660*/  @P1 STG.E desc[UR10][R6.64+0xc], R11 ;  /* 0x00000c0b06001986 */ /* 0x0003e2000c10190a */
[----:B0-----:R-:W-:-:S05]  /*0670*/  @P1 IMAD.MOV.U32 R13, RZ, RZ, R11 ;  /* 0x000000ffff0d1224 */ /* 0x001fca00078e000b */
[----:B-----5:R-:W-:-:S13]  /*0680*/  ISETP.GT.AND P2, PT, R13, R10, PT ;  /* 0x0000000a0d00720c */ /* 0x020fda0003f44270 */
[----:B------:R1:W-:Y:S04]  /*0690*/  @P2 STG.E desc[UR10][R6.64+0xc], R10 ;  /* 0x00000c0a06002986 */ /* 0x0003e8000c10190a */
[----:B------:R1:W-:Y:S02]  /*06a0*/  @P2 STG.E desc[UR10][R6.64+0x10], R13 ;  /* 0x0000100d06002986 */ /* 0x0003e4000c10190a */
.L_x_15:
[----:B------:R-:W-:Y:S05]  /*06b0*/  @!P0 BRA `(.L_x_12) ;  /* 0x0000000000708947 */ /* 0x000fea0003800000 */
[----:B-1----:R-:W-:-:S05]  /*06c0*/  LOP3.LUT R6, R2, 0x3, RZ, 0x3c, !PT ;  /* 0x0000000302067812 */ /* 0x002fca00078e3cff */
[----:B------:R-:W-:-:S05]  /*06d0*/  VIADD R6, R6, UR8 ;  /* 0x0000000806067c36 */ /* 0x000fca0008000000 */
[C---:B------:R-:W-:Y:S02]  /*06e0*/  LOP3.LUT R7, R6.reuse, 0x3, RZ, 0xc0, !PT ;  /* 0x0000000306077812 */ /* 0x040fe400078ec0ff */
[----:B------:R-:W-:Y:S02]  /*06f0*/  LOP3.LUT R6, R6, 0x1, RZ, 0xc0, !PT ;  /* 0x0000000106067812 */ /* 0x000fe400078ec0ff */
[----:B------:R-:W-:Y:S02]  /*0700*/  ISETP.NE.AND P0, PT, R7, 0x1, PT ;  /* 0x000000010700780c */ /* 0x000fe40003f05270 */
[----:B------:R-:W-:-:S11]  /*0710*/  ISETP.NE.U32.AND P2, PT, R6, 0x1, PT ;  /* 0x000000010600780c */ /* 0x000fd60003f45070 */
[----:B------:R-:W-:Y:S05]  /*0720*/  @!P0 BRA `(.L_x_16) ;  /* 0x0000000000348947 */ /* 0x000fea0003800000 */
[----:B------:R-:W0:Y:S02]  /*0730*/  LDC.64 R6, c[0x0][0x380] ;  /* 0x0000e000ff067b82 */ /* 0x000e240000000a00 */
[----:B0-----:R-:W-:-:S05]  /*0740*/  IMAD.WIDE.U32 R6, R5, 0x4, R6 ;  /* 0x0000000405067825 */ /* 0x001fca00078e0006 */
[----:B--2---:R-:W2:Y:S04]  /*0750*/  LDG.E R8, desc[UR10][R6.64] ;  /* 0x0000000a06087981 */ /* 0x004ea8000c1e1900 */
[----:B------:R-:W2:Y:S04]  /*0760*/  LDG.E R9, desc[UR10][R6.64+0x4] ;  /* 0x0000040a06097981 */ /* 0x000ea8000c1e1900 */
[----:B------:R-:W3:Y:S01]  /*0770*/  LDG.E R10, desc[UR10][R6.64+0x8] ;  /* 0x0000080a060a7981 */ /* 0x000ee2000c1e1900 */
[----:B------:R-:W-:Y:S01]  /*0780*/  VIADD R5, R5, 0x2 ;  /* 0x0000000205057836 */ /* 0x000fe20000000000 */
[----:B--2---:R-:W-:-:S13]  /*0790*/  ISETP.GT.AND P0, PT, R8, R9, PT ;  /* 0x000000090800720c */ /* 0x004fda0003f04270 */
[----:B------:R0:W-:Y:S04]  /*07a0*/  @P0 STG.E desc[UR10][R6.64], R9 ;  /* 0x0000000906000986 */ /* 0x0001e8000c10190a */
[----:B------:R1:W-:Y:S01]  /*07b0*/  @P0 STG.E desc[UR10][R6.64+0x4], R8 ;  /* 0x0000040806000986 */ /* 0x0003e2000c10190a */
[----:B0-----:R-:W-:-:S05]  /*07c0*/  @P0 IMAD.MOV.U32 R9, RZ, RZ, R8 ;  /* 0x000000ffff090224 */ /* 0x001fca00078e0008 */
[----:B---3--:R-:W-:-:S13]  /*07d0*/  ISETP.GT.AND P1, PT, R9, R10, PT ;  /* 0x0000000a0900720c */ /* 0x008fda0003f24270 */
[----:B------:R1:W-:Y:S04]  /*07e0*/  @P1 STG.E desc[UR10][R6.64+0x4], R10 ;  /* 0x0000040a06001986 */ /* 0x0003e8000c10190a */
[----:B------:R1:W-:Y:S02]  /*07f0*/  @P1 STG.E desc[UR10][R6.64+0x8], R9 ;  /* 0x0000080906001986 */ /* 0x0003e4000c10190a */
.L_x_16:
[----:B------:R-:W-:Y:S05]  /*0800*/  @P2 BRA `(.L_x_12) ;  /* 0x00000000001c2947 */ /* 0x000fea0003800000 */
[----:B-1----:R-:W0:Y:S02]  /*0810*/  LDC.64 R6, c[0x0][0x380] ;  /* 0x0000e000ff067b82 */ /* 0x002e240000000a00 */
[----:B0-----:R-:W-:-:S05]  /*0820*/  IMAD.WIDE.U32 R6, R5, 0x4, R6 ;  /* 0x0000000405067825 */ /* 0x001fca00078e0006 */
[----:B--2---:R-:W2:Y:S04]  /*0830*/  LDG.E R5, desc[UR10][R6.64] ;  /* 0x0000000a06057981 */ /* 0x004ea8000c1e1900 */
[----:B------:R-:W2:Y:S02]  /*0840*/  LDG.E R8, desc[UR10][R6.64+0x4] ;  /* 0x0000040a06087981 */ /* 0x000ea4000c1e1900 */
[----:B--2---:R-:W-:-:S13]  /*0850*/  ISETP.GT.AND P0, PT, R5, R8, PT ;  /* 0x000000080500720c */ /* 0x004fda0003f04270 */
[----:B------:R0:W-:Y:S04]  /*0860*/  @P0 STG.E desc[UR10][R6.64], R8 ;  /* 0x0000000806000986 */ /* 0x0001e8000c10190a */
[----:B------:R0:W-:Y:S02]  /*0870*/  @P0 STG.E desc[UR10][R6.64+0x4], R5 ;  /* 0x0000040506000986 */ /* 0x0001e4000c10190a */
.L_x_12:
[----:B------:R-:W-:Y:S01]  /*0880*/  UIADD3 UR4, UPT, UPT, UR4, 0x1, URZ ;  /* 0x0000000104047890 */ /* 0x000fe2000fffe0ff */
[----:B------:R-:W-:Y:S02]  /*0890*/  VIADD R3, R3, 0x1 ;  /* 0x0000000103037836 */ /* 0x000fe40000000000 */
[----:B------:R-:W-:Y:S02]  /*08a0*/  VIADD R2, R2, 0x1 ;  /* 0x0000000102027836 */ /* 0x000fe40000000000 */
[----:B------:R-:W-:Y:S01]  /*08b0*/  VIADD R4, R4, 0xffffffff ;  /* 0xffffffff04047836 */ /* 0x000fe20000000000 */
[----:B------:R-:W-:-:S13]  /*08c0*/  ISETP.NE.AND P0, PT, R0, UR4, PT ;  /* 0x0000000400007c0c */ /* 0x000fda000bf05270 */
[----:B------:R-:W-:Y:S05]  /*08d0*/  @P0 BRA `(.L_x_17) ;  /* 0xfffffff800000947 */ /* 0x000fea000383ffff */
[----:B-12---:R-:W-:Y:S05]  /*08e0*/  EXIT ;  /* 0x000000000000794d */ /* 0x006fea0003800000 */
.L_x_18:
        /* <DEDUP_REMOVED lines=9> */
.L_x_21:


//--------------------- .nv.shared.reserved.0     --------------------------
	.section	.nv.shared.reserved.0,"aw",@nobits
	.weak		__nv_reservedSMEM_offset_0_alias
	.size		__nv_reservedSMEM_offset_0_alias, 0, 64
	.other		__nv_reservedSMEM_offset_0_alias,@"STO_CUDA_RESERVED_SHARED STV_DEFAULT"
__nv_reservedSMEM_offset_0_alias:
	.zero		0
	.zero		64


//--------------------- .nv.constant0._Z15quickSortKernelPiii --------------------------
	.section	.nv.constant0._Z15quickSortKernelPiii,"a",@progbits
	.sectionflags	@""
	.align	4
.nv.constant0._Z15quickSortKernelPiii:
	.zero		912


//--------------------- .nv.constant0._Z10bubbleSortPii --------------------------
	.section	.nv.constant0._Z10bubbleSortPii,"a",@progbits
	.sectionflags	@""
	.align	4
.nv.constant0._Z10bubbleSortPii:
	.zero		908


//--------------------- SYMBOLS --------------------------

	.type		.nv.reservedSmem.offset0,@object
	.size		.nv.reservedSmem.offset0,0x4
